	.headerflags	@"EF_CUDA_TEXMODE_UNIFIED EF_CUDA_64BIT_ADDRESS EF_CUDA_ACCELERATORS EF_CUDA_SM90 EF_CUDA_VIRTUAL_SM(EF_CUDA_SM90)"
	.elftype	@"ET_EXEC"


//--------------------- .nv.info                  --------------------------
	.section	.nv.info,"",@"SHT_CUDA_INFO"
	.align	4


	//----- nvinfo : EIATTR_REGCOUNT
	.align		4
        /*0000*/ 	.byte	0x04, 0x2f
        /*0002*/ 	.short	(.L_2 - .L_1)
	.align		4
.L_1:
        /*0004*/ 	.word	index@(triton_poi_fused_native_layer_norm_5)
        /*0008*/ 	.word	0x00000014


	//----- nvinfo : EIATTR_MIN_STACK_SIZE
	.align		4
.L_2:
        /*000c*/ 	.byte	0x04, 0x12
        /*000e*/ 	.short	(.L_4 - .L_3)
	.align		4
.L_3:
        /*0010*/ 	.word	index@(triton_poi_fused_native_layer_norm_5)
        /*0014*/ 	.word	0x00000000


	//----- nvinfo : EIATTR_FRAME_SIZE
	.align		4
.L_4:
        /*0018*/ 	.byte	0x04, 0x11
        /*001a*/ 	.short	(.L_6 - .L_5)
	.align		4
.L_5:
        /*001c*/ 	.word	index@(triton_poi_fused_native_layer_norm_5)
        /*0020*/ 	.word	0x00000000


	//----- nvinfo : EIATTR_MIN_STACK_SIZE
	.align		4
.L_6:
        /*0024*/ 	.byte	0x04, 0x12
        /*0026*/ 	.short	(.L_8 - .L_7)
	.align		4
.L_7:
        /*0028*/ 	.word	index@(triton_poi_fused_native_layer_norm_5)
        /*002c*/ 	.word	0x00000000
.L_8:


//--------------------- .nv.info.triton_poi_fused_native_layer_norm_5 --------------------------
	.section	.nv.info.triton_poi_fused_native_layer_norm_5,"",@"SHT_CUDA_INFO"
	.sectionflags	@""
	.align	4


	//----- nvinfo : EIATTR_CUDA_API_VERSION
	.align		4
        /*0000*/ 	.byte	0x04, 0x37
        /*0002*/ 	.short	(.L_10 - .L_9)
.L_9:
        /*0004*/ 	.word	0x0000007c


	//----- nvinfo : EIATTR_KPARAM_INFO
	.align		4
.L_10:
        /*0008*/ 	.byte	0x04, 0x17
        /*000a*/ 	.short	(.L_12 - .L_11)
.L_11:
        /*000c*/ 	.word	0x00000000
        /*0010*/ 	.short	0x0003
        /*0012*/ 	.short	0x0018
        /*0014*/ 	.byte	0x00, 0xf0, 0x11, 0x00


	//----- nvinfo : EIATTR_KPARAM_INFO
	.align		4
.L_12:
        /*0018*/ 	.byte	0x04, 0x17
        /*001a*/ 	.short	(.L_14 - .L_13)
.L_13:
        /*001c*/ 	.word	0x00000000
        /*0020*/ 	.short	0x0002
        /*0022*/ 	.short	0x0010
        /*0024*/ 	.byte	0x00, 0xf4, 0x21, 0x00


	//----- nvinfo : EIATTR_KPARAM_INFO
	.align		4
.L_14:
        /*0028*/ 	.byte	0x04, 0x17
        /*002a*/ 	.short	(.L_16 - .L_15)
.L_15:
        /*002c*/ 	.word	0x00000000
        /*0030*/ 	.short	0x0001
        /*0032*/ 	.short	0x0008
        /*0034*/ 	.byte	0x00, 0xf4, 0x21, 0x00


	//----- nvinfo : EIATTR_KPARAM_INFO
	.align		4
.L_16:
        /*0038*/ 	.byte	0x04, 0x17
        /*003a*/ 	.short	(.L_18 - .L_17)
.L_17:
        /*003c*/ 	.word	0x00000000
        /*0040*/ 	.short	0x0000
        /*0042*/ 	.short	0x0000
        /*0044*/ 	.byte	0x00, 0xf4, 0x21, 0x00


	//----- nvinfo : EIATTR_SPARSE_MMA_MASK
	.align		4
.L_18:
        /*0048*/ 	.byte	0x03, 0x50
        /*004a*/ 	.short	0x0000


	//----- nvinfo : EIATTR_MAXREG_COUNT
	.align		4
        /*004c*/ 	.byte	0x03, 0x1b
        /*004e*/ 	.short	0x00ff


	//----- nvinfo : EIATTR_EXIT_INSTR_OFFSETS
	.align		4
        /*0050*/ 	.byte	0x04, 0x1c
        /*0052*/ 	.short	(.L_20 - .L_19)


	//   ....[0]....
.L_19:
        /*0054*/ 	.word	0x00000300


	//   ....[1]....
        /*0058*/ 	.word	0x00000340


	//----- nvinfo : EIATTR_REQNTID
	.align		4
.L_20:
        /*005c*/ 	.byte	0x04, 0x10
        /*005e*/ 	.short	(.L_22 - .L_21)
.L_21:
        /*0060*/ 	.word	0x00000020
        /*0064*/ 	.word	0x00000001
        /*0068*/ 	.word	0x00000001


	//----- nvinfo : EIATTR_CBANK_PARAM_SIZE
	.align		4
.L_22:
        /*006c*/ 	.byte	0x03, 0x19
        /*006e*/ 	.short	0x001c


	//----- nvinfo : EIATTR_PARAM_CBANK
	.align		4
        /*0070*/ 	.byte	0x04, 0x0a
        /*0072*/ 	.short	(.L_24 - .L_23)
	.align		4
.L_23:
        /*0074*/ 	.word	index@(.nv.constant0.triton_poi_fused_native_layer_norm_5)
        /*0078*/ 	.short	0x0210
        /*007a*/ 	.short	0x001c


	//----- nvinfo : EIATTR_SW_WAR
	.align		4
.L_24:
        /*007c*/ 	.byte	0x04, 0x36
        /*007e*/ 	.short	(.L_26 - .L_25)
.L_25:
        /*0080*/ 	.word	0x00000008
.L_26:


//--------------------- .nv.callgraph             --------------------------
	.section	.nv.callgraph,"",@"SHT_CUDA_CALLGRAPH"
	.align	4
	.sectionentsize	8
	.align		4
        /*0000*/ 	.word	0x00000000
	.align		4
        /*0004*/ 	.word	0xffffffff
	.align		4
        /*0008*/ 	.word	0x00000000
	.align		4
        /*000c*/ 	.word	0xfffffffe
	.align		4
        /*0010*/ 	.word	0x00000000
	.align		4
        /*0014*/ 	.word	0xfffffffd
	.align		4
        /*0018*/ 	.word	0x00000000
	.align		4
        /*001c*/ 	.word	0xfffffffc


//--------------------- .nv.constant4             --------------------------
	.section	.nv.constant4,"a",@progbits
	.align	8
	.align		8
.nv.constant4:
        /*0000*/ 	.dword	_$_str


//--------------------- .text.triton_poi_fused_native_layer_norm_5 --------------------------
	.section	.text.triton_poi_fused_native_layer_norm_5,"ax",@progbits
	.align	128
        .global         triton_poi_fused_native_layer_norm_5
        .type           triton_poi_fused_native_layer_norm_5,@function
        .size           triton_poi_fused_native_layer_norm_5,(.L_x_1 - triton_poi_fused_native_layer_norm_5)
        .other          triton_poi_fused_native_layer_norm_5,@"STO_CUDA_ENTRY STV_DEFAULT"
triton_poi_fused_native_layer_norm_5:
.text.triton_poi_fused_native_layer_norm_5:
[----:B------:R-:W0:Y:S02]  /*0000*/  LDC R1, c[0x0][0x28] ;  /* 0x00000a00ff017b82 */ /* 0x000e240000000800 */
[----:B------:R-:W1:Y:S01]  /*0010*/  S2R R14, SR_TID.X ;  /* 0x00000000000e7919 */ /* 0x000e620000002100 */
[----:B------:R-:W2:Y:S01]  /*0020*/  LDC.64 R8, c[0x0][0x210] ;  /* 0x00008400ff087b82 */ /* 0x000ea20000000a00 */
[----:B------:R-:W-:Y:S01]  /*0030*/  CS2R R12, SRZ ;  /* 0x00000000000c7805 */ /* 0x000fe2000001ff00 */
[----:B------:R-:W-:Y:S01]  /*0040*/  ULDC.64 UR4, c[0x0][0x208] ;  /* 0x0000820000047ab9 */ /* 0x000fe20000000a00 */
[----:B------:R-:W3:Y:S01]  /*0050*/  S2R R11, SR_CTAID.X ;  /* 0x00000000000b7919 */ /* 0x000ee20000002500 */
[----:B-1----:R-:W-:-:S04]  /*0060*/  LOP3.LUT R0, R14, 0xf, RZ, 0xc0, !PT ;  /* 0x0000000f0e007812 */ /* 0x002fc800078ec0ff */
[----:B---3--:R-:W-:-:S04]  /*0070*/  LEA R11, R11, R0, 0x4 ;  /* 0x000000000b0b7211 */ /* 0x008fc800078e20ff */
[----:B------:R-:W-:Y:S02]  /*0080*/  SHF.R.S32.HI R0, RZ, 0x1f, R11 ;  /* 0x0000001fff007819 */ /* 0x000fe4000001140b */
[----:B------:R-:W-:Y:S02]  /*0090*/  ISETP.GE.AND P0, PT, R11, 0x10, PT ;  /* 0x000000100b00780c */ /* 0x000fe40003f06270 */
[----:B------:R-:W-:-:S04]  /*00a0*/  LEA.HI R0, R0, R11, RZ, 0x2 ;  /* 0x0000000b00007211 */ /* 0x000fc800078f10ff */
[C---:B------:R-:W-:Y:S02]  /*00b0*/  SHF.L.U32 R2, R0.reuse, 0x2, RZ ;  /* 0x0000000200027819 */ /* 0x040fe400000006ff */
[----:B------:R-:W-:Y:S02]  /*00c0*/  LOP3.LUT R0, R0, 0xfffffffc, RZ, 0xc0, !PT ;  /* 0xfffffffc00007812 */ /* 0x000fe400078ec0ff */
[----:B------:R-:W-:-:S04]  /*00d0*/  LOP3.LUT R2, R2, 0xfffffff0, RZ, 0xc0, !PT ;  /* 0xfffffff002027812 */ /* 0x000fc800078ec0ff */
[----:B------:R-:W-:Y:S01]  /*00e0*/  IADD3 R7, R2, R11, -R0 ;  /* 0x0000000b02077210 */ /* 0x000fe20007ffe800 */
[----:B------:R-:W-:-:S03]  /*00f0*/  HFMA2.MMA R0, -RZ, RZ, 0, 0 ;  /* 0x00000000ff007435 */ /* 0x000fc600000001ff */
[----:B------:R-:W-:Y:S01]  /*0100*/  IADD3 R5, R7, 0x4, RZ ;  /* 0x0000000407057810 */ /* 0x000fe20007ffe0ff */
[----:B--2---:R-:W-:Y:S01]  /*0110*/  IMAD.WIDE R2, R7, 0x4, R8 ;  /* 0x0000000407027825 */ /* 0x004fe200078e0208 */
[----:B------:R-:W-:-:S03]  /*0120*/  IADD3 R15, R7, 0x8, RZ ;  /* 0x00000008070f7810 */ /* 0x000fc60007ffe0ff */
[--C-:B------:R-:W-:Y:S01]  /*0130*/  IMAD.WIDE R4, R5, 0x4, R8.reuse ;  /* 0x0000000405047825 */ /* 0x100fe200078e0208 */
[----:B------:R-:W-:Y:S01]  /*0140*/  IADD3 R17, R7, 0xc, RZ ;  /* 0x0000000c07117810 */ /* 0x000fe20007ffe0ff */
[----:B------:R1:W2:Y:S01]  /*0150*/  @!P0 LDG.E R0, desc[UR4][R2.64] ;  /* 0x0000000402008981 */ /* 0x0002a2000c1e1900 */
[----:B------:R-:W-:Y:S01]  /*0160*/  MOV R10, RZ ;  /* 0x000000ff000a7202 */ /* 0x000fe20000000f00 */
[--C-:B------:R-:W-:Y:S02]  /*0170*/  IMAD.WIDE R6, R15, 0x4, R8.reuse ;  /* 0x000000040f067825 */ /* 0x100fe400078e0208 */
[----:B------:R3:W2:Y:S02]  /*0180*/  @!P0 LDG.E R13, desc[UR4][R4.64] ;  /* 0x00000004040d8981 */ /* 0x0006a4000c1e1900 */
[----:B------:R-:W-:Y:S02]  /*0190*/  IMAD.WIDE R8, R17, 0x4, R8 ;  /* 0x0000000411087825 */ /* 0x000fe400078e0208 */
[----:B------:R-:W4:Y:S01]  /*01a0*/  @!P0 LDG.E R10, desc[UR4][R6.64] ;  /* 0x00000004060a8981 */ /* 0x000f22000c1e1900 */
[----:B-1----:R-:W1:Y:S03]  /*01b0*/  LDC.64 R2, c[0x0][0x218] ;  /* 0x00008600ff027b82 */ /* 0x002e660000000a00 */
[----:B------:R-:W5:Y:S01]  /*01c0*/  @!P0 LDG.E R12, desc[UR4][R8.64] ;  /* 0x00000004080c8981 */ /* 0x000f62000c1e1900 */
[----:B------:R-:W-:-:S04]  /*01d0*/  LOP3.LUT P0, RZ, R14, 0x10, RZ, 0xc0, !PT ;  /* 0x000000100eff7812 */ /* 0x000fc8000780c0ff */
[C---:B------:R-:W-:Y:S01]  /*01e0*/  ISETP.LT.AND P0, PT, R11.reuse, 0x10, !P0 ;  /* 0x000000100b00780c */ /* 0x040fe20004701270 */
[----:B---3--:R-:W3:Y:S01]  /*01f0*/  LDC.64 R4, c[0x0][0x220] ;  /* 0x00008800ff047b82 */ /* 0x008ee20000000a00 */
[----:B-1----:R-:W-:-:S04]  /*0200*/  IMAD.WIDE R2, R11, 0x4, R2 ;  /* 0x000000040b027825 */ /* 0x002fc800078e0202 */
[----:B--2---:R-:W-:-:S04]  /*0210*/  FADD R15, R13, R0 ;  /* 0x000000000d0f7221 */ /* 0x004fc80000000000 */
[----:B----4-:R-:W-:-:S04]  /*0220*/  FADD R15, R15, R10 ;  /* 0x0000000a0f0f7221 */ /* 0x010fc80000000000 */
[----:B-----5:R-:W-:-:S04]  /*0230*/  FADD R15, R15, R12 ;  /* 0x0000000c0f0f7221 */ /* 0x020fc80000000000 */
[----:B------:R-:W-:-:S04]  /*0240*/  FMUL R15, R15, 0.25 ;  /* 0x3e8000000f0f7820 */ /* 0x000fc80000400000 */
[C---:B------:R-:W-:Y:S01]  /*0250*/  FADD R13, -R15.reuse, R13 ;  /* 0x0000000d0f0d7221 */ /* 0x040fe20000000100 */
[C---:B------:R-:W-:Y:S01]  /*0260*/  FADD R0, -R15.reuse, R0 ;  /* 0x000000000f007221 */ /* 0x040fe20000000100 */
[C---:B------:R-:W-:Y:S01]  /*0270*/  FADD R10, -R15.reuse, R10 ;  /* 0x0000000a0f0a7221 */ /* 0x040fe20000000100 */
[----:B------:R-:W-:Y:S01]  /*0280*/  FADD R12, -R15, R12 ;  /* 0x0000000c0f0c7221 */ /* 0x000fe20000000100 */
[----:B------:R-:W-:Y:S01]  /*0290*/  FMUL R13, R13, R13 ;  /* 0x0000000d0d0d7220 */ /* 0x000fe20000400000 */
[----:B------:R3:W-:Y:S03]  /*02a0*/  @P0 STG.E desc[UR4][R2.64], R15 ;  /* 0x0000000f02000986 */ /* 0x0007e6000c101904 */
[----:B------:R-:W-:Y:S01]  /*02b0*/  FFMA R13, R0, R0, R13 ;  /* 0x00000000000d7223 */ /* 0x000fe2000000000d */
[----:B------:R-:W-:-:S03]  /*02c0*/  HFMA2.MMA R0, -RZ, RZ, 1.625, 0 ;  /* 0x3e800000ff007435 */ /* 0x000fc600000001ff */
[----:B------:R-:W-:-:S04]  /*02d0*/  FFMA R13, R10, R10, R13 ;  /* 0x0000000a0a0d7223 */ /* 0x000fc8000000000d */
[----:B------:R-:W-:-:S04]  /*02e0*/  FFMA R13, R12, R12, R13 ;  /* 0x0000000c0c0d7223 */ /* 0x000fc8000000000d */
[----:B------:R-:W-:Y:S01]  /*02f0*/  FFMA R13, R13, R0, 9.9999997473787516356e-06 ;  /* 0x3727c5ac0d0d7423 */ /* 0x000fe20000000000 */
[----:B---3--:R-:W-:Y:S06]  /*0300*/  @!P0 EXIT ;  /* 0x000000000000894d */ /* 0x008fec0003800000 */
[----:B------:R-:W0:Y:S01]  /*0310*/  MUFU.RSQ R13, R13 ;  /* 0x0000000d000d7308 */ /* 0x000e220000001400 */
[----:B------:R-:W-:-:S05]  /*0320*/  IMAD.WIDE R2, R11, 0x4, R4 ;  /* 0x000000040b027825 */ /* 0x000fca00078e0204 */
[----:B0-----:R-:W-:Y:S01]  /*0330*/  STG.E desc[UR4][R2.64], R13 ;  /* 0x0000000d02007986 */ /* 0x001fe2000c101904 */
[----:B------:R-:W-:Y:S05]  /*0340*/  EXIT ;  /* 0x000000000000794d */ /* 0x000fea0003800000 */
.L_x_0:
[----:B------:R-:W-:-:S00]  /*0350*/  BRA `(.L_x_0) ;  /* 0xfffffffc00fc7947 */ /* 0x000fc0000383ffff */
[----:B------:R-:W-:-:S00]  /*0360*/  NOP ;  /* 0x0000000000007918 */ /* 0x000fc00000000000 */
        /* <DEDUP_REMOVED lines=9> */
.L_x_1:


//--------------------- .nv.global.init           --------------------------
	.section	.nv.global.init,"aw",@progbits
.nv.global.init:
	.type		_$_str,@object
	.size		_$_str,(.L_0 - _$_str)
_$_str:
        /*0000*/ 	.byte	0x5f, 0x5f, 0x43, 0x55, 0x44, 0x41, 0x5f, 0x46, 0x54, 0x5a, 0x00
.L_0:


//--------------------- .nv.constant0.triton_poi_fused_native_layer_norm_5 --------------------------
	.section	.nv.constant0.triton_poi_fused_native_layer_norm_5,"a",@progbits
	.sectionflags	@""
	.align	4
.nv.constant0.triton_poi_fused_native_layer_norm_5:
	.zero		556
